//
// Generated by NVIDIA NVVM Compiler
//
// Compiler Build ID: CL-36424714
// Cuda compilation tools, release 13.0, V13.0.88
// Based on NVVM 20.0.0
//

.version 9.0
.target sm_100
.address_size 64

	// .globl	_Z3SRSPcS_i

.visible .entry _Z3SRSPcS_i(
	.param .u64 .ptr .align 1 _Z3SRSPcS_i_param_0,
	.param .u64 .ptr .align 1 _Z3SRSPcS_i_param_1,
	.param .u32 _Z3SRSPcS_i_param_2
)
{
	.reg .pred 	%p<8>;
	.reg .b16 	%rs<6>;
	.reg .b32 	%r<38>;
	.reg .b64 	%rd<21>;

	ld.param.u64 	%rd10, [_Z3SRSPcS_i_param_0];
	ld.param.u64 	%rd11, [_Z3SRSPcS_i_param_1];
	ld.param.u32 	%r19, [_Z3SRSPcS_i_param_2];
	cvta.to.global.u64 	%rd1, %rd11;
	cvta.to.global.u64 	%rd2, %rd10;
	mov.u32 	%r20, %tid.x;
	mov.u32 	%r21, %ctaid.x;
	mov.u32 	%r22, %ntid.x;
	mad.lo.s32 	%r1, %r21, %r22, %r20;
	setp.ge.s32 	%p1, %r1, %r19;
	@%p1 bra 	$L__BB0_10;
	setp.lt.s32 	%p2, %r1, 1;
	mov.b32 	%r35, 0;
	@%p2 bra 	$L__BB0_3;
	add.s32 	%r24, %r1, -1;
	add.s32 	%r25, %r19, -1;
	mad.lo.s32 	%r26, %r24, %r25, %r19;
	add.s32 	%r27, %r1, -2;
	mul.wide.u32 	%rd12, %r24, %r27;
	shr.u64 	%rd13, %rd12, 1;
	cvt.u32.u64 	%r28, %rd13;
	sub.s32 	%r35, %r26, %r28;
$L__BB0_3:
	sub.s32 	%r4, %r19, %r1;
	setp.lt.s32 	%p3, %r4, 1;
	@%p3 bra 	$L__BB0_10;
	and.b32  	%r5, %r4, 3;
	sub.s32 	%r30, %r1, %r19;
	setp.gt.u32 	%p4, %r30, -4;
	mov.b32 	%r34, 0;
	@%p4 bra 	$L__BB0_7;
	and.b32  	%r34, %r4, 2147483644;
	neg.s32 	%r32, %r34;
	add.s64 	%rd3, %rd1, 1;
	add.s64 	%rd19, %rd2, 3;
$L__BB0_6:
	cvt.s64.s32 	%rd14, %r35;
	add.s64 	%rd15, %rd3, %rd14;
	ld.global.u8 	%rs1, [%rd19+-3];
	st.global.u8 	[%rd15+-1], %rs1;
	ld.global.u8 	%rs2, [%rd19+-2];
	st.global.u8 	[%rd15], %rs2;
	ld.global.u8 	%rs3, [%rd19+-1];
	st.global.u8 	[%rd15+1], %rs3;
	ld.global.u8 	%rs4, [%rd19];
	st.global.u8 	[%rd15+2], %rs4;
	add.s32 	%r35, %r35, 4;
	add.s32 	%r32, %r32, 4;
	add.s64 	%rd19, %rd19, 4;
	setp.ne.s32 	%p5, %r32, 0;
	@%p5 bra 	$L__BB0_6;
$L__BB0_7:
	setp.eq.s32 	%p6, %r5, 0;
	@%p6 bra 	$L__BB0_10;
	cvt.u64.u32 	%rd16, %r34;
	add.s64 	%rd20, %rd2, %rd16;
	neg.s32 	%r36, %r5;
$L__BB0_9:
	.pragma "nounroll";
	cvt.s64.s32 	%rd17, %r35;
	add.s64 	%rd18, %rd1, %rd17;
	ld.global.u8 	%rs5, [%rd20];
	st.global.u8 	[%rd18], %rs5;
	add.s32 	%r35, %r35, 1;
	add.s64 	%rd20, %rd20, 1;
	add.s32 	%r36, %r36, 1;
	setp.ne.s32 	%p7, %r36, 0;
	@%p7 bra 	$L__BB0_9;
$L__BB0_10:
	ret;

}


// ===== COMPILED SASS (sm_100) =====

	.target	sm_100

	.elftype	@"ET_EXEC"


//--------------------- .note.nv.tkinfo           --------------------------
	.section	.note.nv.tkinfo,"",@"SHT_NOTE"
	.sectionflags	@"SHF_NOTE_NV_TKINFO"
	.tkinfo
        /*0018*/ 	.word	0x00000002
        /*0030*/ 	.string	""
        /*0030*/ 	.string	"ptxas"
        /*0030*/ 	.string	"Cuda compilation tools, release 13.0, V13.0.88"
        /*0030*/ 	.string	"Build cuda_13.0.r13.0/compiler.36424714_0"
        /*0030*/ 	.string	"-arch sm_100 -m 64 "



//--------------------- .note.nv.cuinfo           --------------------------
	.section	.note.nv.cuinfo,"",@"SHT_NOTE"
	.sectionflags	@"SHF_NOTE_NV_CUINFO"
        /*0018*/ 	.short	0x0002
        /*001a*/ 	.short	0x0064
        /*001c*/ 	.short	0x0082
	.zero		2


//--------------------- .nv.info                  --------------------------
	.section	.nv.info,"",@"SHT_CUDA_INFO"
	.align	4


	//----- nvinfo : EIATTR_REGCOUNT
	.align		4
        /*0000*/ 	.byte	0x04, 0x2f
        /*0002*/ 	.short	(.L_1 - .L_0)
	.align		4
.L_0:
        /*0004*/ 	.word	index@(_Z3SRSPcS_i)
        /*0008*/ 	.word	0x00000014


	//----- nvinfo : EIATTR_FRAME_SIZE
	.align		4
.L_1:
        /*000c*/ 	.byte	0x04, 0x11
        /*000e*/ 	.short	(.L_3 - .L_2)
	.align		4
.L_2:
        /*0010*/ 	.word	index@(_Z3SRSPcS_i)
        /*0014*/ 	.word	0x00000000


	//----- nvinfo : EIATTR_MIN_STACK_SIZE
	.align		4
.L_3:
        /*0018*/ 	.byte	0x04, 0x12
        /*001a*/ 	.short	(.L_5 - .L_4)
	.align		4
.L_4:
        /*001c*/ 	.word	index@(_Z3SRSPcS_i)
        /*0020*/ 	.word	0x00000000
.L_5:


//--------------------- .nv.compat                --------------------------
	.section	.nv.compat,"",@"SHT_CUDA_COMPAT_INFO"
	.align	4
        /*0000*/ 	.byte	0x02, 0x09, 0x00, 0x00, 0x02, 0x02, 0x01, 0x00, 0x02, 0x05, 0x05, 0x00, 0x03, 0x07, 0x01, 0x01
        /*0010*/ 	.byte	0x02, 0x03, 0x00, 0x00, 0x02, 0x06, 0x01, 0x00, 0x04, 0x0b, 0x08, 0x00, 0x09, 0x00, 0x00, 0x00
        /*0020*/ 	.byte	0x00, 0x00, 0x00, 0x00


//--------------------- .nv.info._Z3SRSPcS_i      --------------------------
	.section	.nv.info._Z3SRSPcS_i,"",@"SHT_CUDA_INFO"
	.sectionflags	@""
	.align	4


	//----- nvinfo : EIATTR_CUDA_API_VERSION
	.align		4
        /*0000*/ 	.byte	0x04, 0x37
        /*0002*/ 	.short	(.L_7 - .L_6)
.L_6:
        /*0004*/ 	.word	0x00000082


	//----- nvinfo : EIATTR_KPARAM_INFO
	.align		4
.L_7:
        /*0008*/ 	.byte	0x04, 0x17
        /*000a*/ 	.short	(.L_9 - .L_8)
.L_8:
        /*000c*/ 	.word	0x00000000
        /*0010*/ 	.short	0x0002
        /*0012*/ 	.short	0x0010
        /*0014*/ 	.byte	0x00, 0xf0, 0x11, 0x00


	//----- nvinfo : EIATTR_KPARAM_INFO
	.align		4
.L_9:
        /*0018*/ 	.byte	0x04, 0x17
        /*001a*/ 	.short	(.L_11 - .L_10)
.L_10:
        /*001c*/ 	.word	0x00000000
        /*0020*/ 	.short	0x0001
        /*0022*/ 	.short	0x0008
        /*0024*/ 	.byte	0x00, 0xf5, 0x21, 0x00


	//----- nvinfo : EIATTR_KPARAM_INFO
	.align		4
.L_11:
        /*0028*/ 	.byte	0x04, 0x17
        /*002a*/ 	.short	(.L_13 - .L_12)
.L_12:
        /*002c*/ 	.word	0x00000000
        /*0030*/ 	.short	0x0000
        /*0032*/ 	.short	0x0000
        /*0034*/ 	.byte	0x00, 0xf5, 0x21, 0x00


	//----- nvinfo : EIATTR_SPARSE_MMA_MASK
	.align		4
.L_13:
        /*0038*/ 	.byte	0x03, 0x50
        /*003a*/ 	.short	0x0000


	//----- nvinfo : EIATTR_MAXREG_COUNT
	.align		4
        /*003c*/ 	.byte	0x03, 0x1b
        /*003e*/ 	.short	0x00ff


	//----- nvinfo : EIATTR_MERCURY_ISA_VERSION
	.align		4
        /*0040*/ 	.byte	0x03, 0x5f
        /*0042*/ 	.short	0x0101


	//----- nvinfo : EIATTR_VRC_CTA_INIT_COUNT
	.align		4
        /*0044*/ 	.byte	0x02, 0x4a
	.zero		1
	.zero		1


	//----- nvinfo : EIATTR_EXIT_INSTR_OFFSETS
	.align		4
        /*0048*/ 	.byte	0x04, 0x1c
        /*004a*/ 	.short	(.L_15 - .L_14)


	//   ....[0]....
.L_14:
        /*004c*/ 	.word	0x00000070


	//   ....[1]....
        /*0050*/ 	.word	0x00000130


	//   ....[2]....
        /*0054*/ 	.word	0x00000370


	//   ....[3]....
        /*0058*/ 	.word	0x00000490


	//----- nvinfo : EIATTR_CRS_STACK_SIZE
	.align		4
.L_15:
        /*005c*/ 	.byte	0x04, 0x1e
        /*005e*/ 	.short	(.L_17 - .L_16)
.L_16:
        /*0060*/ 	.word	0x00000000


	//----- nvinfo : EIATTR_CBANK_PARAM_SIZE
	.align		4
.L_17:
        /*0064*/ 	.byte	0x03, 0x19
        /*0066*/ 	.short	0x0014


	//----- nvinfo : EIATTR_PARAM_CBANK
	.align		4
        /*0068*/ 	.byte	0x04, 0x0a
        /*006a*/ 	.short	(.L_19 - .L_18)
	.align		4
.L_18:
        /*006c*/ 	.word	index@(.nv.constant0._Z3SRSPcS_i)
        /*0070*/ 	.short	0x0380
        /*0072*/ 	.short	0x0014


	//----- nvinfo : EIATTR_SW_WAR
	.align		4
.L_19:
        /*0074*/ 	.byte	0x04, 0x36
        /*0076*/ 	.short	(.L_21 - .L_20)
.L_20:
        /*0078*/ 	.word	0x00000008
.L_21:


//--------------------- .nv.callgraph             --------------------------
	.section	.nv.callgraph,"",@"SHT_CUDA_CALLGRAPH"
	.align	4
	.sectionentsize	8
	.align		4
        /*0000*/ 	.word	0x00000000
	.align		4
        /*0004*/ 	.word	0xffffffff
	.align		4
        /*0008*/ 	.word	0x00000000
	.align		4
        /*000c*/ 	.word	0xfffffffe
	.align		4
        /*0010*/ 	.word	0x00000000
	.align		4
        /*0014*/ 	.word	0xfffffffd
	.align		4
        /*0018*/ 	.word	0x00000000
	.align		4
        /*001c*/ 	.word	0xfffffffc


//--------------------- .text._Z3SRSPcS_i         --------------------------
	.section	.text._Z3SRSPcS_i,"ax",@progbits
	.align	128
        .global         _Z3SRSPcS_i
        .type           _Z3SRSPcS_i,@function
        .size           _Z3SRSPcS_i,(.L_x_5 - _Z3SRSPcS_i)
        .other          _Z3SRSPcS_i,@"STO_CUDA_ENTRY STV_DEFAULT"
_Z3SRSPcS_i:
.text._Z3SRSPcS_i:
[----:B------:R-:W-:Y:S01]  /*0000*/  LDC R1, c[0x0][0x37c] ;  /* 0x0000df00ff017b82 */ /* 0x000fe20000000800 */
[----:B------:R-:W0:Y:S07]  /*0010*/  S2R R0, SR_TID.X ;  /* 0x0000000000007919 */ /* 0x000e2e0000002100 */
[----:B------:R-:W0:Y:S08]  /*0020*/  S2UR UR4, SR_CTAID.X ;  /* 0x00000000000479c3 */ /* 0x000e300000002500 */
[----:B------:R-:W0:Y:S08]  /*0030*/  LDC R3, c[0x0][0x360] ;  /* 0x0000d800ff037b82 */ /* 0x000e300000000800 */
[----:B------:R-:W1:Y:S01]  /*0040*/  LDC R9, c[0x0][0x390] ;  /* 0x0000e400ff097b82 */ /* 0x000e620000000800 */
[----:B0-----:R-:W-:-:S05]  /*0050*/  IMAD R0, R3, UR4, R0 ;  /* 0x0000000403007c24 */ /* 0x001fca000f8e0200 */
[----:B-1----:R-:W-:-:S13]  /*0060*/  ISETP.GE.AND P0, PT, R0, R9, PT ;  /* 0x000000090000720c */ /* 0x002fda0003f06270 */
[----:B------:R-:W-:Y:S05]  /*0070*/  @P0 EXIT ;  /* 0x000000000000094d */ /* 0x000fea0003800000 */
[----:B------:R-:W-:Y:S01]  /*0080*/  ISETP.GE.AND P0, PT, R0, 0x1, PT ;  /* 0x000000010000780c */ /* 0x000fe20003f06270 */
[----:B------:R-:W-:Y:S02]  /*0090*/  IMAD.IADD R7, R9, 0x1, -R0 ;  /* 0x0000000109077824 */ /* 0x000fe400078e0a00 */
[----:B------:R-:W-:-:S03]  /*00a0*/  IMAD.MOV.U32 R6, RZ, RZ, RZ ;  /* 0x000000ffff067224 */ /* 0x000fc600078e00ff */
[----:B------:R-:W-:-:S07]  /*00b0*/  ISETP.GE.AND P1, PT, R7, 0x1, PT ;  /* 0x000000010700780c */ /* 0x000fce0003f26270 */
[C---:B------:R-:W-:Y:S01]  /*00c0*/  @P0 VIADD R4, R0.reuse, 0xffffffff ;  /* 0xffffffff00040836 */ /* 0x040fe20000000000 */
[----:B------:R-:W-:Y:S01]  /*00d0*/  @P0 IADD3 R5, PT, PT, R9, -0x1, RZ ;  /* 0xffffffff09050810 */ /* 0x000fe20007ffe0ff */
[----:B------:R-:W-:-:S04]  /*00e0*/  @P0 VIADD R3, R0, 0xfffffffe ;  /* 0xfffffffe00030836 */ /* 0x000fc80000000000 */
[----:B------:R-:W-:-:S04]  /*00f0*/  @P0 IMAD.WIDE.U32 R2, R4, R3, RZ ;  /* 0x0000000304020225 */ /* 0x000fc800078e00ff */
[----:B------:R-:W-:Y:S01]  /*0100*/  @P0 IMAD R5, R4, R5, R9 ;  /* 0x0000000504050224 */ /* 0x000fe200078e0209 */
[----:B------:R-:W-:-:S05]  /*0110*/  @P0 SHF.R.U64 R2, R2, 0x1, R3 ;  /* 0x0000000102020819 */ /* 0x000fca0000001203 */
[----:B------:R-:W-:Y:S01]  /*0120*/  @P0 IMAD.IADD R6, R5, 0x1, -R2 ;  /* 0x0000000105060824 */ /* 0x000fe200078e0a02 */
[----:B------:R-:W-:Y:S06]  /*0130*/  @!P1 EXIT ;  /* 0x000000000000994d */ /* 0x000fec0003800000 */
[----:B------:R-:W-:Y:S01]  /*0140*/  IMAD.IADD R2, R0, 0x1, -R9 ;  /* 0x0000000100027824 */ /* 0x000fe200078e0a09 */
[----:B------:R-:W-:Y:S01]  /*0150*/  LOP3.LUT R0, R7, 0x3, RZ, 0xc0, !PT ;  /* 0x0000000307007812 */ /* 0x000fe200078ec0ff */
[----:B------:R-:W0:Y:S01]  /*0160*/  LDCU.64 UR6, c[0x0][0x358] ;  /* 0x00006b00ff0677ac */ /* 0x000e220008000a00 */
[----:B------:R-:W-:Y:S01]  /*0170*/  BSSY.RECONVERGENT B0, `(.L_x_0) ;  /* 0x000001f000007945 */ /* 0x000fe20003800200 */
[----:B------:R-:W-:Y:S01]  /*0180*/  HFMA2 R8, -RZ, RZ, 0, 0 ;  /* 0x00000000ff087431 */ /* 0x000fe200000001ff */
[----:B------:R-:W-:Y:S01]  /*0190*/  ISETP.GT.U32.AND P1, PT, R2, -0x4, PT ;  /* 0xfffffffc0200780c */ /* 0x000fe20003f24070 */
[----:B------:R-:W1:Y:S01]  /*01a0*/  LDCU.64 UR8, c[0x0][0x388] ;  /* 0x00007100ff0877ac */ /* 0x000e620008000a00 */
[----:B------:R-:W-:-:S11]  /*01b0*/  ISETP.NE.AND P0, PT, R0, RZ, PT ;  /* 0x000000ff0000720c */ /* 0x000fd60003f05270 */
[----:B------:R-:W-:Y:S05]  /*01c0*/  @P1 BRA `(.L_x_1) ;  /* 0x0000000000641947 */ /* 0x000fea0003800000 */
[----:B------:R-:W2:Y:S01]  /*01d0*/  LDCU.64 UR4, c[0x0][0x380] ;  /* 0x00007000ff0477ac */ /* 0x000ea20008000a00 */
[----:B------:R-:W-:-:S05]  /*01e0*/  LOP3.LUT R8, R7, 0x7ffffffc, RZ, 0xc0, !PT ;  /* 0x7ffffffc07087812 */ /* 0x000fca00078ec0ff */
[----:B------:R-:W-:Y:S01]  /*01f0*/  IMAD.MOV R7, RZ, RZ, -R8 ;  /* 0x000000ffff077224 */ /* 0x000fe200078e0a08 */
[----:B--2---:R-:W-:-:S04]  /*0200*/  UIADD3 UR4, UP0, UPT, UR4, 0x3, URZ ;  /* 0x0000000304047890 */ /* 0x004fc8000ff1e0ff */
[----:B------:R-:W-:Y:S02]  /*0210*/  UIADD3.X UR5, UPT, UPT, URZ, UR5, URZ, UP0, !UPT ;  /* 0x00000005ff057290 */ /* 0x000fe400087fe4ff */
[----:B------:R-:W-:-:S04]  /*0220*/  IMAD.U32 R10, RZ, RZ, UR4 ;  /* 0x00000004ff0a7e24 */ /* 0x000fc8000f8e00ff */
[----:B------:R-:W-:-:S07]  /*0230*/  IMAD.U32 R17, RZ, RZ, UR5 ;  /* 0x00000005ff117e24 */ /* 0x000fce000f8e00ff */
.L_x_2:
[----:B------:R-:W-:Y:S01]  /*0240*/  MOV R4, R10 ;  /* 0x0000000a00047202 */ /* 0x000fe20000000f00 */
[----:B------:R-:W-:-:S05]  /*0250*/  IMAD.MOV.U32 R5, RZ, RZ, R17 ;  /* 0x000000ffff057224 */ /* 0x000fca00078e0011 */
[----:B0-2---:R-:W2:Y:S01]  /*0260*/  LDG.E.U8 R9, desc[UR6][R4.64+-0x3] ;  /* 0xfffffd0604097981 */ /* 0x005ea2000c1e1100 */
[----:B-1----:R-:W-:-:S04]  /*0270*/  IADD3.X R2, P1, PT, R6, UR8, RZ, PT, !PT ;  /* 0x0000000806027c10 */ /* 0x002fc8000bf3e4ff */
[----:B------:R-:W-:-:S05]  /*0280*/  LEA.HI.X.SX32 R3, R6, UR9, 0x1, P1 ;  /* 0x0000000906037c11 */ /* 0x000fca00088f0eff */
[----:B--2---:R2:W-:Y:S04]  /*0290*/  STG.E.U8 desc[UR6][R2.64+-0x1], R9 ;  /* 0xffffff0902007986 */ /* 0x0045e8000c101106 */
[----:B------:R-:W3:Y:S04]  /*02a0*/  LDG.E.U8 R11, desc[UR6][R4.64+-0x2] ;  /* 0xfffffe06040b7981 */ /* 0x000ee8000c1e1100 */
[----:B---3--:R2:W-:Y:S04]  /*02b0*/  STG.E.U8 desc[UR6][R2.64], R11 ;  /* 0x0000000b02007986 */ /* 0x0085e8000c101106 */
[----:B------:R-:W3:Y:S04]  /*02c0*/  LDG.E.U8 R13, desc[UR6][R4.64+-0x1] ;  /* 0xffffff06040d7981 */ /* 0x000ee8000c1e1100 */
[----:B---3--:R2:W-:Y:S04]  /*02d0*/  STG.E.U8 desc[UR6][R2.64+0x1], R13 ;  /* 0x0000010d02007986 */ /* 0x0085e8000c101106 */
[----:B------:R-:W3:Y:S01]  /*02e0*/  LDG.E.U8 R15, desc[UR6][R4.64] ;  /* 0x00000006040f7981 */ /* 0x000ee2000c1e1100 */
[----:B------:R-:W-:Y:S01]  /*02f0*/  VIADD R7, R7, 0x4 ;  /* 0x0000000407077836 */ /* 0x000fe20000000000 */
[----:B------:R-:W-:-:S02]  /*0300*/  IADD3 R10, P2, PT, R4, 0x4, RZ ;  /* 0x00000004040a7810 */ /* 0x000fc40007f5e0ff */
[----:B------:R-:W-:Y:S02]  /*0310*/  IADD3 R6, PT, PT, R6, 0x4, RZ ;  /* 0x0000000406067810 */ /* 0x000fe40007ffe0ff */
[----:B------:R-:W-:Y:S01]  /*0320*/  ISETP.NE.AND P1, PT, R7, RZ, PT ;  /* 0x000000ff0700720c */ /* 0x000fe20003f25270 */
[----:B------:R-:W-:Y:S01]  /*0330*/  IMAD.X R17, RZ, RZ, R5, P2 ;  /* 0x000000ffff117224 */ /* 0x000fe200010e0605 */
[----:B---3--:R2:W-:Y:S11]  /*0340*/  STG.E.U8 desc[UR6][R2.64+0x2], R15 ;  /* 0x0000020f02007986 */ /* 0x0085f6000c101106 */
[----:B------:R-:W-:Y:S05]  /*0350*/  @P1 BRA `(.L_x_2) ;  /* 0xfffffffc00b81947 */ /* 0x000fea000383ffff */
.L_x_1:
[----:B01----:R-:W-:Y:S05]  /*0360*/  BSYNC.RECONVERGENT B0 ;  /* 0x0000000000007941 */ /* 0x003fea0003800200 */
.L_x_0:
[----:B------:R-:W-:Y:S05]  /*0370*/  @!P0 EXIT ;  /* 0x000000000000894d */ /* 0x000fea0003800000 */
[----:B------:R-:W0:Y:S01]  /*0380*/  LDCU.64 UR4, c[0x0][0x380] ;  /* 0x00007000ff0477ac */ /* 0x000e220008000a00 */
[----:B------:R-:W-:Y:S01]  /*0390*/  IMAD.MOV R0, RZ, RZ, -R0 ;  /* 0x000000ffff007224 */ /* 0x000fe200078e0a00 */
[----:B------:R-:W1:Y:S01]  /*03a0*/  LDCU.64 UR8, c[0x0][0x388] ;  /* 0x00007100ff0877ac */ /* 0x000e620008000a00 */
[----:B0-----:R-:W-:-:S05]  /*03b0*/  IADD3 R8, P0, PT, R8, UR4, RZ ;  /* 0x0000000408087c10 */ /* 0x001fca000ff1e0ff */
[----:B-12---:R-:W-:-:S08]  /*03c0*/  IMAD.X R9, RZ, RZ, UR5, P0 ;  /* 0x00000005ff097e24 */ /* 0x006fd000080e06ff */
.L_x_3:
[----:B0-----:R-:W-:Y:S01]  /*03d0*/  IMAD.MOV.U32 R3, RZ, RZ, R9 ;  /* 0x000000ffff037224 */ /* 0x001fe200078e0009 */
[----:B------:R-:W-:-:S05]  /*03e0*/  MOV R2, R8 ;  /* 0x0000000800027202 */ /* 0x000fca0000000f00 */
[----:B------:R-:W2:Y:S01]  /*03f0*/  LDG.E.U8 R3, desc[UR6][R2.64] ;  /* 0x0000000602037981 */ /* 0x000ea2000c1e1100 */
[----:B------:R-:W-:Y:S01]  /*0400*/  IADD3 R4, P0, PT, R6, UR8, RZ ;  /* 0x0000000806047c10 */ /* 0x000fe2000ff1e0ff */
[----:B------:R-:W-:Y:S01]  /*0410*/  VIADD R0, R0, 0x1 ;  /* 0x0000000100007836 */ /* 0x000fe20000000000 */
[----:B------:R-:W-:Y:S02]  /*0420*/  IADD3 R8, P1, PT, R8, 0x1, RZ ;  /* 0x0000000108087810 */ /* 0x000fe40007f3e0ff */
[----:B------:R-:W-:Y:S02]  /*0430*/  LEA.HI.X.SX32 R5, R6, UR9, 0x1, P0 ;  /* 0x0000000906057c11 */ /* 0x000fe400080f0eff */
[----:B------:R-:W-:Y:S01]  /*0440*/  ISETP.NE.AND P0, PT, R0, RZ, PT ;  /* 0x000000ff0000720c */ /* 0x000fe20003f05270 */
[----:B------:R-:W-:Y:S01]  /*0450*/  IMAD.X R9, RZ, RZ, R9, P1 ;  /* 0x000000ffff097224 */ /* 0x000fe200008e0609 */
[----:B------:R-:W-:Y:S01]  /*0460*/  IADD3 R6, PT, PT, R6, 0x1, RZ ;  /* 0x0000000106067810 */ /* 0x000fe20007ffe0ff */
[----:B--2---:R0:W-:Y:S10]  /*0470*/  STG.E.U8 desc[UR6][R4.64], R3 ;  /* 0x0000000304007986 */ /* 0x0041f4000c101106 */
[----:B------:R-:W-:Y:S05]  /*0480*/  @P0 BRA `(.L_x_3) ;  /* 0xfffffffc00d00947 */ /* 0x000fea000383ffff */
[----:B------:R-:W-:Y:S05]  /*0490*/  EXIT ;  /* 0x000000000000794d */ /* 0x000fea0003800000 */
.L_x_4:
[----:B------:R-:W-:-:S00]  /*04a0*/  BRA `(.L_x_4) ;  /* 0xfffffffc00fc7947 */ /* 0x000fc0000383ffff */
[----:B------:R-:W-:-:S00]  /*04b0*/  NOP ;  /* 0x0000000000007918 */ /* 0x000fc00000000000 */
        /* <DEDUP_REMOVED lines=12> */
.L_x_5:


//--------------------- .nv.shared.reserved.0     --------------------------
	.section	.nv.shared.reserved.0,"aw",@nobits
	.weak		__nv_reservedSMEM_offset_0_alias
	.size		__nv_reservedSMEM_offset_0_alias, 0, 64
	.other		__nv_reservedSMEM_offset_0_alias,@"STO_CUDA_RESERVED_SHARED STV_DEFAULT"
__nv_reservedSMEM_offset_0_alias:
	.zero		0
	.zero		64


//--------------------- .nv.constant0._Z3SRSPcS_i --------------------------
	.section	.nv.constant0._Z3SRSPcS_i,"a",@progbits
	.sectionflags	@""
	.align	4
.nv.constant0._Z3SRSPcS_i:
	.zero		916


//--------------------- SYMBOLS --------------------------

	.type		.nv.reservedSmem.offset0,@object
	.size		.nv.reservedSmem.offset0,0x4
